//
// Generated by NVIDIA NVVM Compiler
//
// Compiler Build ID: CL-36424714
// Cuda compilation tools, release 13.0, V13.0.88
// Based on NVVM 20.0.0
//

.version 9.0
.target sm_100
.address_size 64

	// .globl	_Z10vector_addPiS_S_

.visible .entry _Z10vector_addPiS_S_(
	.param .u64 .ptr .align 1 _Z10vector_addPiS_S__param_0,
	.param .u64 .ptr .align 1 _Z10vector_addPiS_S__param_1,
	.param .u64 .ptr .align 1 _Z10vector_addPiS_S__param_2
)
{
	.reg .pred 	%p<2>;
	.reg .b32 	%r<8>;
	.reg .b64 	%rd<11>;

	ld.param.u64 	%rd1, [_Z10vector_addPiS_S__param_0];
	ld.param.u64 	%rd2, [_Z10vector_addPiS_S__param_1];
	ld.param.u64 	%rd3, [_Z10vector_addPiS_S__param_2];
	mov.u32 	%r2, %ntid.x;
	mov.u32 	%r3, %ctaid.x;
	mov.u32 	%r4, %tid.x;
	mad.lo.s32 	%r1, %r2, %r3, %r4;
	setp.gt.s32 	%p1, %r1, 3999999;
	@%p1 bra 	$L__BB0_2;
	cvta.to.global.u64 	%rd4, %rd2;
	cvta.to.global.u64 	%rd5, %rd3;
	cvta.to.global.u64 	%rd6, %rd1;
	mul.wide.s32 	%rd7, %r1, 4;
	add.s64 	%rd8, %rd4, %rd7;
	ld.global.u32 	%r5, [%rd8];
	add.s64 	%rd9, %rd5, %rd7;
	ld.global.u32 	%r6, [%rd9];
	add.s32 	%r7, %r6, %r5;
	add.s64 	%rd10, %rd6, %rd7;
	st.global.u32 	[%rd10], %r7;
$L__BB0_2:
	ret;

}


// ===== COMPILED SASS (sm_100) =====

	.target	sm_100

	.elftype	@"ET_EXEC"


//--------------------- .note.nv.tkinfo           --------------------------
	.section	.note.nv.tkinfo,"",@"SHT_NOTE"
	.sectionflags	@"SHF_NOTE_NV_TKINFO"
	.tkinfo
        /*0018*/ 	.word	0x00000002
        /*0030*/ 	.string	""
        /*0030*/ 	.string	"ptxas"
        /*0030*/ 	.string	"Cuda compilation tools, release 13.0, V13.0.88"
        /*0030*/ 	.string	"Build cuda_13.0.r13.0/compiler.36424714_0"
        /*0030*/ 	.string	"-arch sm_100 -m 64 "



//--------------------- .note.nv.cuinfo           --------------------------
	.section	.note.nv.cuinfo,"",@"SHT_NOTE"
	.sectionflags	@"SHF_NOTE_NV_CUINFO"
        /*0018*/ 	.short	0x0002
        /*001a*/ 	.short	0x0064
        /*001c*/ 	.short	0x0082
	.zero		2


//--------------------- .nv.info                  --------------------------
	.section	.nv.info,"",@"SHT_CUDA_INFO"
	.align	4


	//----- nvinfo : EIATTR_REGCOUNT
	.align		4
        /*0000*/ 	.byte	0x04, 0x2f
        /*0002*/ 	.short	(.L_1 - .L_0)
	.align		4
.L_0:
        /*0004*/ 	.word	index@(_Z10vector_addPiS_S_)
        /*0008*/ 	.word	0x0000000c


	//----- nvinfo : EIATTR_FRAME_SIZE
	.align		4
.L_1:
        /*000c*/ 	.byte	0x04, 0x11
        /*000e*/ 	.short	(.L_3 - .L_2)
	.align		4
.L_2:
        /*0010*/ 	.word	index@(_Z10vector_addPiS_S_)
        /*0014*/ 	.word	0x00000000


	//----- nvinfo : EIATTR_MIN_STACK_SIZE
	.align		4
.L_3:
        /*0018*/ 	.byte	0x04, 0x12
        /*001a*/ 	.short	(.L_5 - .L_4)
	.align		4
.L_4:
        /*001c*/ 	.word	index@(_Z10vector_addPiS_S_)
        /*0020*/ 	.word	0x00000000
.L_5:


//--------------------- .nv.compat                --------------------------
	.section	.nv.compat,"",@"SHT_CUDA_COMPAT_INFO"
	.align	4
        /*0000*/ 	.byte	0x02, 0x09, 0x00, 0x00, 0x02, 0x02, 0x01, 0x00, 0x02, 0x05, 0x05, 0x00, 0x03, 0x07, 0x01, 0x01
        /*0010*/ 	.byte	0x02, 0x03, 0x00, 0x00, 0x02, 0x06, 0x01, 0x00, 0x04, 0x0b, 0x08, 0x00, 0x09, 0x00, 0x00, 0x00
        /*0020*/ 	.byte	0x00, 0x00, 0x00, 0x00


//--------------------- .nv.info._Z10vector_addPiS_S_ --------------------------
	.section	.nv.info._Z10vector_addPiS_S_,"",@"SHT_CUDA_INFO"
	.sectionflags	@""
	.align	4


	//----- nvinfo : EIATTR_CUDA_API_VERSION
	.align		4
        /*0000*/ 	.byte	0x04, 0x37
        /*0002*/ 	.short	(.L_7 - .L_6)
.L_6:
        /*0004*/ 	.word	0x00000082


	//----- nvinfo : EIATTR_KPARAM_INFO
	.align		4
.L_7:
        /*0008*/ 	.byte	0x04, 0x17
        /*000a*/ 	.short	(.L_9 - .L_8)
.L_8:
        /*000c*/ 	.word	0x00000000
        /*0010*/ 	.short	0x0002
        /*0012*/ 	.short	0x0010
        /*0014*/ 	.byte	0x00, 0xf5, 0x21, 0x00


	//----- nvinfo : EIATTR_KPARAM_INFO
	.align		4
.L_9:
        /*0018*/ 	.byte	0x04, 0x17
        /*001a*/ 	.short	(.L_11 - .L_10)
.L_10:
        /*001c*/ 	.word	0x00000000
        /*0020*/ 	.short	0x0001
        /*0022*/ 	.short	0x0008
        /*0024*/ 	.byte	0x00, 0xf5, 0x21, 0x00


	//----- nvinfo : EIATTR_KPARAM_INFO
	.align		4
.L_11:
        /*0028*/ 	.byte	0x04, 0x17
        /*002a*/ 	.short	(.L_13 - .L_12)
.L_12:
        /*002c*/ 	.word	0x00000000
        /*0030*/ 	.short	0x0000
        /*0032*/ 	.short	0x0000
        /*0034*/ 	.byte	0x00, 0xf5, 0x21, 0x00


	//----- nvinfo : EIATTR_SPARSE_MMA_MASK
	.align		4
.L_13:
        /*0038*/ 	.byte	0x03, 0x50
        /*003a*/ 	.short	0x0000


	//----- nvinfo : EIATTR_MAXREG_COUNT
	.align		4
        /*003c*/ 	.byte	0x03, 0x1b
        /*003e*/ 	.short	0x00ff


	//----- nvinfo : EIATTR_MERCURY_ISA_VERSION
	.align		4
        /*0040*/ 	.byte	0x03, 0x5f
        /*0042*/ 	.short	0x0101


	//----- nvinfo : EIATTR_VRC_CTA_INIT_COUNT
	.align		4
        /*0044*/ 	.byte	0x02, 0x4a
	.zero		1
	.zero		1


	//----- nvinfo : EIATTR_EXIT_INSTR_OFFSETS
	.align		4
        /*0048*/ 	.byte	0x04, 0x1c
        /*004a*/ 	.short	(.L_15 - .L_14)


	//   ....[0]....
.L_14:
        /*004c*/ 	.word	0x00000060


	//   ....[1]....
        /*0050*/ 	.word	0x00000120


	//----- nvinfo : EIATTR_CBANK_PARAM_SIZE
	.align		4
.L_15:
        /*0054*/ 	.byte	0x03, 0x19
        /*0056*/ 	.short	0x0018


	//----- nvinfo : EIATTR_PARAM_CBANK
	.align		4
        /*0058*/ 	.byte	0x04, 0x0a
        /*005a*/ 	.short	(.L_17 - .L_16)
	.align		4
.L_16:
        /*005c*/ 	.word	index@(.nv.constant0._Z10vector_addPiS_S_)
        /*0060*/ 	.short	0x0380
        /*0062*/ 	.short	0x0018


	//----- nvinfo : EIATTR_SW_WAR
	.align		4
.L_17:
        /*0064*/ 	.byte	0x04, 0x36
        /*0066*/ 	.short	(.L_19 - .L_18)
.L_18:
        /*0068*/ 	.word	0x00000008
.L_19:


//--------------------- .nv.callgraph             --------------------------
	.section	.nv.callgraph,"",@"SHT_CUDA_CALLGRAPH"
	.align	4
	.sectionentsize	8
	.align		4
        /*0000*/ 	.word	0x00000000
	.align		4
        /*0004*/ 	.word	0xffffffff
	.align		4
        /*0008*/ 	.word	0x00000000
	.align		4
        /*000c*/ 	.word	0xfffffffe
	.align		4
        /*0010*/ 	.word	0x00000000
	.align		4
        /*0014*/ 	.word	0xfffffffd
	.align		4
        /*0018*/ 	.word	0x00000000
	.align		4
        /*001c*/ 	.word	0xfffffffc


//--------------------- .text._Z10vector_addPiS_S_ --------------------------
	.section	.text._Z10vector_addPiS_S_,"ax",@progbits
	.align	128
        .global         _Z10vector_addPiS_S_
        .type           _Z10vector_addPiS_S_,@function
        .size           _Z10vector_addPiS_S_,(.L_x_1 - _Z10vector_addPiS_S_)
        .other          _Z10vector_addPiS_S_,@"STO_CUDA_ENTRY STV_DEFAULT"
_Z10vector_addPiS_S_:
.text._Z10vector_addPiS_S_:
[----:B------:R-:W-:Y:S01]  /*0000*/  LDC R1, c[0x0][0x37c] ;  /* 0x0000df00ff017b82 */ /* 0x000fe20000000800 */
[----:B------:R-:W0:Y:S01]  /*0010*/  S2R R9, SR_CTAID.X ;  /* 0x0000000000097919 */ /* 0x000e220000002500 */
[----:B------:R-:W0:Y:S01]  /*0020*/  LDCU UR4, c[0x0][0x360] ;  /* 0x00006c00ff0477ac */ /* 0x000e220008000800 */
[----:B------:R-:W0:Y:S02]  /*0030*/  S2R R0, SR_TID.X ;  /* 0x0000000000007919 */ /* 0x000e240000002100 */
[----:B0-----:R-:W-:-:S05]  /*0040*/  IMAD R9, R9, UR4, R0 ;  /* 0x0000000409097c24 */ /* 0x001fca000f8e0200 */
[----:B------:R-:W-:-:S13]  /*0050*/  ISETP.GT.AND P0, PT, R9, 0x3d08ff, PT ;  /* 0x003d08ff0900780c */ /* 0x000fda0003f04270 */
[----:B------:R-:W-:Y:S05]  /*0060*/  @P0 EXIT ;  /* 0x000000000000094d */ /* 0x000fea0003800000 */
[----:B------:R-:W0:Y:S01]  /*0070*/  LDC.64 R2, c[0x0][0x388] ;  /* 0x0000e200ff027b82 */ /* 0x000e220000000a00 */
[----:B------:R-:W1:Y:S07]  /*0080*/  LDCU.64 UR4, c[0x0][0x358] ;  /* 0x00006b00ff0477ac */ /* 0x000e6e0008000a00 */
[----:B------:R-:W2:Y:S08]  /*0090*/  LDC.64 R4, c[0x0][0x390] ;  /* 0x0000e400ff047b82 */ /* 0x000eb00000000a00 */
[----:B------:R-:W3:Y:S01]  /*00a0*/  LDC.64 R6, c[0x0][0x380] ;  /* 0x0000e000ff067b82 */ /* 0x000ee20000000a00 */
[----:B0-----:R-:W-:-:S06]  /*00b0*/  IMAD.WIDE R2, R9, 0x4, R2 ;  /* 0x0000000409027825 */ /* 0x001fcc00078e0202 */
[----:B-1----:R-:W4:Y:S01]  /*00c0*/  LDG.E R2, desc[UR4][R2.64] ;  /* 0x0000000402027981 */ /* 0x002f22000c1e1900 */
[----:B--2---:R-:W-:-:S06]  /*00d0*/  IMAD.WIDE R4, R9, 0x4, R4 ;  /* 0x0000000409047825 */ /* 0x004fcc00078e0204 */
[----:B------:R-:W4:Y:S01]  /*00e0*/  LDG.E R5, desc[UR4][R4.64] ;  /* 0x0000000404057981 */ /* 0x000f22000c1e1900 */
[----:B---3--:R-:W-:Y:S01]  /*00f0*/  IMAD.WIDE R6, R9, 0x4, R6 ;  /* 0x0000000409067825 */ /* 0x008fe200078e0206 */
[----:B----4-:R-:W-:-:S05]  /*0100*/  IADD3 R9, PT, PT, R2, R5, RZ ;  /* 0x0000000502097210 */ /* 0x010fca0007ffe0ff */
[----:B------:R-:W-:Y:S01]  /*0110*/  STG.E desc[UR4][R6.64], R9 ;  /* 0x0000000906007986 */ /* 0x000fe2000c101904 */
[----:B------:R-:W-:Y:S05]  /*0120*/  EXIT ;  /* 0x000000000000794d */ /* 0x000fea0003800000 */
.L_x_0:
[----:B------:R-:W-:-:S00]  /*0130*/  BRA `(.L_x_0) ;  /* 0xfffffffc00fc7947 */ /* 0x000fc0000383ffff */
[----:B------:R-:W-:-:S00]  /*0140*/  NOP ;  /* 0x0000000000007918 */ /* 0x000fc00000000000 */
        /* <DEDUP_REMOVED lines=11> */
.L_x_1:


//--------------------- .nv.shared.reserved.0     --------------------------
	.section	.nv.shared.reserved.0,"aw",@nobits
	.weak		__nv_reservedSMEM_offset_0_alias
	.size		__nv_reservedSMEM_offset_0_alias, 0, 64
	.other		__nv_reservedSMEM_offset_0_alias,@"STO_CUDA_RESERVED_SHARED STV_DEFAULT"
__nv_reservedSMEM_offset_0_alias:
	.zero		0
	.zero		64


//--------------------- .nv.constant0._Z10vector_addPiS_S_ --------------------------
	.section	.nv.constant0._Z10vector_addPiS_S_,"a",@progbits
	.sectionflags	@""
	.align	4
.nv.constant0._Z10vector_addPiS_S_:
	.zero		920


//--------------------- SYMBOLS --------------------------

	.type		.nv.reservedSmem.offset0,@object
	.size		.nv.reservedSmem.offset0,0x4
